//
// Generated by NVIDIA NVVM Compiler
//
// Compiler Build ID: CL-36424714
// Cuda compilation tools, release 13.0, V13.0.88
// Based on NVVM 20.0.0
//

.version 9.0
.target sm_100
.address_size 64

	// .globl	_Z14transposeNaivePKiPiii

.visible .entry _Z14transposeNaivePKiPiii(
	.param .u64 .ptr .align 1 _Z14transposeNaivePKiPiii_param_0,
	.param .u64 .ptr .align 1 _Z14transposeNaivePKiPiii_param_1,
	.param .u32 _Z14transposeNaivePKiPiii_param_2,
	.param .u32 _Z14transposeNaivePKiPiii_param_3
)
{
	.reg .pred 	%p<4>;
	.reg .b32 	%r<14>;
	.reg .b64 	%rd<9>;

	ld.param.u64 	%rd1, [_Z14transposeNaivePKiPiii_param_0];
	ld.param.u64 	%rd2, [_Z14transposeNaivePKiPiii_param_1];
	ld.param.u32 	%r3, [_Z14transposeNaivePKiPiii_param_2];
	ld.param.u32 	%r4, [_Z14transposeNaivePKiPiii_param_3];
	mov.u32 	%r5, %ctaid.y;
	mov.u32 	%r6, %ntid.y;
	mov.u32 	%r7, %tid.y;
	mad.lo.s32 	%r1, %r5, %r6, %r7;
	mov.u32 	%r8, %ctaid.x;
	mov.u32 	%r9, %ntid.x;
	mov.u32 	%r10, %tid.x;
	mad.lo.s32 	%r2, %r8, %r9, %r10;
	setp.ge.s32 	%p1, %r1, %r3;
	setp.ge.s32 	%p2, %r2, %r4;
	or.pred  	%p3, %p1, %p2;
	@%p3 bra 	$L__BB0_2;
	cvta.to.global.u64 	%rd3, %rd1;
	cvta.to.global.u64 	%rd4, %rd2;
	mad.lo.s32 	%r11, %r4, %r1, %r2;
	mul.wide.s32 	%rd5, %r11, 4;
	add.s64 	%rd6, %rd3, %rd5;
	ld.global.u32 	%r12, [%rd6];
	mad.lo.s32 	%r13, %r3, %r2, %r1;
	mul.wide.s32 	%rd7, %r13, 4;
	add.s64 	%rd8, %rd4, %rd7;
	st.global.u32 	[%rd8], %r12;
$L__BB0_2:
	ret;

}


// ===== COMPILED SASS (sm_100) =====

	.target	sm_100

	.elftype	@"ET_EXEC"


//--------------------- .note.nv.tkinfo           --------------------------
	.section	.note.nv.tkinfo,"",@"SHT_NOTE"
	.sectionflags	@"SHF_NOTE_NV_TKINFO"
	.tkinfo
        /*0018*/ 	.word	0x00000002
        /*0030*/ 	.string	""
        /*0030*/ 	.string	"ptxas"
        /*0030*/ 	.string	"Cuda compilation tools, release 13.0, V13.0.88"
        /*0030*/ 	.string	"Build cuda_13.0.r13.0/compiler.36424714_0"
        /*0030*/ 	.string	"-arch sm_100 -m 64 "



//--------------------- .note.nv.cuinfo           --------------------------
	.section	.note.nv.cuinfo,"",@"SHT_NOTE"
	.sectionflags	@"SHF_NOTE_NV_CUINFO"
        /*0018*/ 	.short	0x0002
        /*001a*/ 	.short	0x0064
        /*001c*/ 	.short	0x0082
	.zero		2


//--------------------- .nv.info                  --------------------------
	.section	.nv.info,"",@"SHT_CUDA_INFO"
	.align	4


	//----- nvinfo : EIATTR_REGCOUNT
	.align		4
        /*0000*/ 	.byte	0x04, 0x2f
        /*0002*/ 	.short	(.L_1 - .L_0)
	.align		4
.L_0:
        /*0004*/ 	.word	index@(_Z14transposeNaivePKiPiii)
        /*0008*/ 	.word	0x0000000a


	//----- nvinfo : EIATTR_FRAME_SIZE
	.align		4
.L_1:
        /*000c*/ 	.byte	0x04, 0x11
        /*000e*/ 	.short	(.L_3 - .L_2)
	.align		4
.L_2:
        /*0010*/ 	.word	index@(_Z14transposeNaivePKiPiii)
        /*0014*/ 	.word	0x00000000


	//----- nvinfo : EIATTR_MIN_STACK_SIZE
	.align		4
.L_3:
        /*0018*/ 	.byte	0x04, 0x12
        /*001a*/ 	.short	(.L_5 - .L_4)
	.align		4
.L_4:
        /*001c*/ 	.word	index@(_Z14transposeNaivePKiPiii)
        /*0020*/ 	.word	0x00000000
.L_5:


//--------------------- .nv.compat                --------------------------
	.section	.nv.compat,"",@"SHT_CUDA_COMPAT_INFO"
	.align	4
        /*0000*/ 	.byte	0x02, 0x09, 0x00, 0x00, 0x02, 0x02, 0x01, 0x00, 0x02, 0x05, 0x05, 0x00, 0x03, 0x07, 0x01, 0x01
        /*0010*/ 	.byte	0x02, 0x03, 0x00, 0x00, 0x02, 0x06, 0x01, 0x00, 0x04, 0x0b, 0x08, 0x00, 0x09, 0x00, 0x00, 0x00
        /*0020*/ 	.byte	0x00, 0x00, 0x00, 0x00


//--------------------- .nv.info._Z14transposeNaivePKiPiii --------------------------
	.section	.nv.info._Z14transposeNaivePKiPiii,"",@"SHT_CUDA_INFO"
	.sectionflags	@""
	.align	4


	//----- nvinfo : EIATTR_CUDA_API_VERSION
	.align		4
        /*0000*/ 	.byte	0x04, 0x37
        /*0002*/ 	.short	(.L_7 - .L_6)
.L_6:
        /*0004*/ 	.word	0x00000082


	//----- nvinfo : EIATTR_KPARAM_INFO
	.align		4
.L_7:
        /*0008*/ 	.byte	0x04, 0x17
        /*000a*/ 	.short	(.L_9 - .L_8)
.L_8:
        /*000c*/ 	.word	0x00000000
        /*0010*/ 	.short	0x0003
        /*0012*/ 	.short	0x0014
        /*0014*/ 	.byte	0x00, 0xf0, 0x11, 0x00


	//----- nvinfo : EIATTR_KPARAM_INFO
	.align		4
.L_9:
        /*0018*/ 	.byte	0x04, 0x17
        /*001a*/ 	.short	(.L_11 - .L_10)
.L_10:
        /*001c*/ 	.word	0x00000000
        /*0020*/ 	.short	0x0002
        /*0022*/ 	.short	0x0010
        /*0024*/ 	.byte	0x00, 0xf0, 0x11, 0x00


	//----- nvinfo : EIATTR_KPARAM_INFO
	.align		4
.L_11:
        /*0028*/ 	.byte	0x04, 0x17
        /*002a*/ 	.short	(.L_13 - .L_12)
.L_12:
        /*002c*/ 	.word	0x00000000
        /*0030*/ 	.short	0x0001
        /*0032*/ 	.short	0x0008
        /*0034*/ 	.byte	0x00, 0xf5, 0x21, 0x00


	//----- nvinfo : EIATTR_KPARAM_INFO
	.align		4
.L_13:
        /*0038*/ 	.byte	0x04, 0x17
        /*003a*/ 	.short	(.L_15 - .L_14)
.L_14:
        /*003c*/ 	.word	0x00000000
        /*0040*/ 	.short	0x0000
        /*0042*/ 	.short	0x0000
        /*0044*/ 	.byte	0x00, 0xf5, 0x21, 0x00


	//----- nvinfo : EIATTR_SPARSE_MMA_MASK
	.align		4
.L_15:
        /*0048*/ 	.byte	0x03, 0x50
        /*004a*/ 	.short	0x0000


	//----- nvinfo : EIATTR_MAXREG_COUNT
	.align		4
        /*004c*/ 	.byte	0x03, 0x1b
        /*004e*/ 	.short	0x00ff


	//----- nvinfo : EIATTR_MERCURY_ISA_VERSION
	.align		4
        /*0050*/ 	.byte	0x03, 0x5f
        /*0052*/ 	.short	0x0101


	//----- nvinfo : EIATTR_VRC_CTA_INIT_COUNT
	.align		4
        /*0054*/ 	.byte	0x02, 0x4a
	.zero		1
	.zero		1


	//----- nvinfo : EIATTR_EXIT_INSTR_OFFSETS
	.align		4
        /*0058*/ 	.byte	0x04, 0x1c
        /*005a*/ 	.short	(.L_17 - .L_16)


	//   ....[0]....
.L_16:
        /*005c*/ 	.word	0x000000c0


	//   ....[1]....
        /*0060*/ 	.word	0x00000160


	//----- nvinfo : EIATTR_CBANK_PARAM_SIZE
	.align		4
.L_17:
        /*0064*/ 	.byte	0x03, 0x19
        /*0066*/ 	.short	0x0018


	//----- nvinfo : EIATTR_PARAM_CBANK
	.align		4
        /*0068*/ 	.byte	0x04, 0x0a
        /*006a*/ 	.short	(.L_19 - .L_18)
	.align		4
.L_18:
        /*006c*/ 	.word	index@(.nv.constant0._Z14transposeNaivePKiPiii)
        /*0070*/ 	.short	0x0380
        /*0072*/ 	.short	0x0018


	//----- nvinfo : EIATTR_SW_WAR
	.align		4
.L_19:
        /*0074*/ 	.byte	0x04, 0x36
        /*0076*/ 	.short	(.L_21 - .L_20)
.L_20:
        /*0078*/ 	.word	0x00000008
.L_21:


//--------------------- .nv.callgraph             --------------------------
	.section	.nv.callgraph,"",@"SHT_CUDA_CALLGRAPH"
	.align	4
	.sectionentsize	8
	.align		4
        /*0000*/ 	.word	0x00000000
	.align		4
        /*0004*/ 	.word	0xffffffff
	.align		4
        /*0008*/ 	.word	0x00000000
	.align		4
        /*000c*/ 	.word	0xfffffffe
	.align		4
        /*0010*/ 	.word	0x00000000
	.align		4
        /*0014*/ 	.word	0xfffffffd
	.align		4
        /*0018*/ 	.word	0x00000000
	.align		4
        /*001c*/ 	.word	0xfffffffc


//--------------------- .text._Z14transposeNaivePKiPiii --------------------------
	.section	.text._Z14transposeNaivePKiPiii,"ax",@progbits
	.align	128
        .global         _Z14transposeNaivePKiPiii
        .type           _Z14transposeNaivePKiPiii,@function
        .size           _Z14transposeNaivePKiPiii,(.L_x_1 - _Z14transposeNaivePKiPiii)
        .other          _Z14transposeNaivePKiPiii,@"STO_CUDA_ENTRY STV_DEFAULT"
_Z14transposeNaivePKiPiii:
.text._Z14transposeNaivePKiPiii:
[----:B------:R-:W-:Y:S01]  /*0000*/  LDC R1, c[0x0][0x37c] ;  /* 0x0000df00ff017b82 */ /* 0x000fe20000000800 */
[----:B------:R-:W0:Y:S07]  /*0010*/  S2R R2, SR_TID.X ;  /* 0x0000000000027919 */ /* 0x000e2e0000002100 */
[----:B------:R-:W1:Y:S01]  /*0020*/  LDC R0, c[0x0][0x364] ;  /* 0x0000d900ff007b82 */ /* 0x000e620000000800 */
[----:B------:R-:W2:Y:S01]  /*0030*/  LDCU.64 UR6, c[0x0][0x390] ;  /* 0x00007200ff0677ac */ /* 0x000ea20008000a00 */
[----:B------:R-:W1:Y:S06]  /*0040*/  S2R R3, SR_TID.Y ;  /* 0x0000000000037919 */ /* 0x000e6c0000002200 */
[----:B------:R-:W0:Y:S08]  /*0050*/  S2UR UR5, SR_CTAID.X ;  /* 0x00000000000579c3 */ /* 0x000e300000002500 */
[----:B------:R-:W0:Y:S08]  /*0060*/  LDC R7, c[0x0][0x360] ;  /* 0x0000d800ff077b82 */ /* 0x000e300000000800 */
[----:B------:R-:W1:Y:S01]  /*0070*/  S2UR UR4, SR_CTAID.Y ;  /* 0x00000000000479c3 */ /* 0x000e620000002600 */
[----:B0-----:R-:W-:-:S05]  /*0080*/  IMAD R7, R7, UR5, R2 ;  /* 0x0000000507077c24 */ /* 0x001fca000f8e0202 */
[----:B--2---:R-:W-:Y:S01]  /*0090*/  ISETP.GE.AND P0, PT, R7, UR7, PT ;  /* 0x0000000707007c0c */ /* 0x004fe2000bf06270 */
[----:B-1----:R-:W-:-:S05]  /*00a0*/  IMAD R0, R0, UR4, R3 ;  /* 0x0000000400007c24 */ /* 0x002fca000f8e0203 */
[----:B------:R-:W-:-:S13]  /*00b0*/  ISETP.GE.OR P0, PT, R0, UR6, P0 ;  /* 0x0000000600007c0c */ /* 0x000fda0008706670 */
[----:B------:R-:W-:Y:S05]  /*00c0*/  @P0 EXIT ;  /* 0x000000000000094d */ /* 0x000fea0003800000 */
[----:B------:R-:W0:Y:S01]  /*00d0*/  LDC.64 R2, c[0x0][0x380] ;  /* 0x0000e000ff027b82 */ /* 0x000e220000000a00 */
[----:B------:R-:W1:Y:S01]  /*00e0*/  LDCU.64 UR4, c[0x0][0x358] ;  /* 0x00006b00ff0477ac */ /* 0x000e620008000a00 */
[----:B------:R-:W-:-:S04]  /*00f0*/  IMAD R5, R0, UR7, R7 ;  /* 0x0000000700057c24 */ /* 0x000fc8000f8e0207 */
[----:B0-----:R-:W-:Y:S02]  /*0100*/  IMAD.WIDE R2, R5, 0x4, R2 ;  /* 0x0000000405027825 */ /* 0x001fe400078e0202 */
[----:B------:R-:W0:Y:S04]  /*0110*/  LDC.64 R4, c[0x0][0x388] ;  /* 0x0000e200ff047b82 */ /* 0x000e280000000a00 */
[----:B-1----:R-:W2:Y:S01]  /*0120*/  LDG.E R3, desc[UR4][R2.64] ;  /* 0x0000000402037981 */ /* 0x002ea2000c1e1900 */
[----:B------:R-:W-:-:S04]  /*0130*/  IMAD R7, R7, UR6, R0 ;  /* 0x0000000607077c24 */ /* 0x000fc8000f8e0200 */
[----:B0-----:R-:W-:-:S05]  /*0140*/  IMAD.WIDE R4, R7, 0x4, R4 ;  /* 0x0000000407047825 */ /* 0x001fca00078e0204 */
[----:B--2---:R-:W-:Y:S01]  /*0150*/  STG.E desc[UR4][R4.64], R3 ;  /* 0x0000000304007986 */ /* 0x004fe2000c101904 */
[----:B------:R-:W-:Y:S05]  /*0160*/  EXIT ;  /* 0x000000000000794d */ /* 0x000fea0003800000 */
.L_x_0:
[----:B------:R-:W-:-:S00]  /*0170*/  BRA `(.L_x_0) ;  /* 0xfffffffc00fc7947 */ /* 0x000fc0000383ffff */
[----:B------:R-:W-:-:S00]  /*0180*/  NOP ;  /* 0x0000000000007918 */ /* 0x000fc00000000000 */
[----:B------:R-:W-:-:S00]  /*0190*/  NOP ;  /* 0x0000000000007918 */ /* 0x000fc00000000000 */
[----:B------:R-:W-:-:S00]  /*01a0*/  NOP ;  /* 0x0000000000007918 */ /* 0x000fc00000000000 */
[----:B------:R-:W-:-:S00]  /*01b0*/  NOP ;  /* 0x0000000000007918 */ /* 0x000fc00000000000 */
[----:B------:R-:W-:-:S00]  /*01c0*/  NOP ;  /* 0x0000000000007918 */ /* 0x000fc00000000000 */
[----:B------:R-:W-:-:S00]  /*01d0*/  NOP ;  /* 0x0000000000007918 */ /* 0x000fc00000000000 */
[----:B------:R-:W-:-:S00]  /*01e0*/  NOP ;  /* 0x0000000000007918 */ /* 0x000fc00000000000 */
[----:B------:R-:W-:-:S00]  /*01f0*/  NOP ;  /* 0x0000000000007918 */ /* 0x000fc00000000000 */
.L_x_1:


//--------------------- .nv.shared.reserved.0     --------------------------
	.section	.nv.shared.reserved.0,"aw",@nobits
	.weak		__nv_reservedSMEM_offset_0_alias
	.size		__nv_reservedSMEM_offset_0_alias, 0, 64
	.other		__nv_reservedSMEM_offset_0_alias,@"STO_CUDA_RESERVED_SHARED STV_DEFAULT"
__nv_reservedSMEM_offset_0_alias:
	.zero		0
	.zero		64


//--------------------- .nv.constant0._Z14transposeNaivePKiPiii --------------------------
	.section	.nv.constant0._Z14transposeNaivePKiPiii,"a",@progbits
	.sectionflags	@""
	.align	4
.nv.constant0._Z14transposeNaivePKiPiii:
	.zero		920


//--------------------- SYMBOLS --------------------------

	.type		.nv.reservedSmem.offset0,@object
	.size		.nv.reservedSmem.offset0,0x4
